//
// Generated by NVIDIA NVVM Compiler
//
// Compiler Build ID: CL-36424714
// Cuda compilation tools, release 13.0, V13.0.88
// Based on NVVM 20.0.0
//

.version 9.0
.target sm_100
.address_size 64

	// .globl	add1_kernel

.visible .entry add1_kernel(
	.param .u64 .ptr .align 1 add1_kernel_param_0,
	.param .u64 add1_kernel_param_1
)
{
	.reg .pred 	%p<2>;
	.reg .b32 	%r<7>;
	.reg .b64 	%rd<7>;

	ld.param.u64 	%rd2, [add1_kernel_param_0];
	ld.param.u64 	%rd3, [add1_kernel_param_1];
	mov.u32 	%r1, %ctaid.x;
	mov.u32 	%r2, %ntid.x;
	mov.u32 	%r3, %tid.x;
	mad.lo.s32 	%r4, %r1, %r2, %r3;
	cvt.u64.u32 	%rd1, %r4;
	setp.le.u64 	%p1, %rd3, %rd1;
	@%p1 bra 	$L__BB0_2;
	cvta.to.global.u64 	%rd4, %rd2;
	shl.b64 	%rd5, %rd1, 2;
	add.s64 	%rd6, %rd4, %rd5;
	ld.global.u32 	%r5, [%rd6];
	add.s32 	%r6, %r5, 1;
	st.global.u32 	[%rd6], %r6;
$L__BB0_2:
	ret;

}


// ===== COMPILED SASS (sm_100) =====

	.target	sm_100

	.elftype	@"ET_EXEC"


//--------------------- .note.nv.tkinfo           --------------------------
	.section	.note.nv.tkinfo,"",@"SHT_NOTE"
	.sectionflags	@"SHF_NOTE_NV_TKINFO"
	.tkinfo
        /*0018*/ 	.word	0x00000002
        /*0030*/ 	.string	""
        /*0030*/ 	.string	"ptxas"
        /*0030*/ 	.string	"Cuda compilation tools, release 13.0, V13.0.88"
        /*0030*/ 	.string	"Build cuda_13.0.r13.0/compiler.36424714_0"
        /*0030*/ 	.string	"-arch sm_100 -m 64 "



//--------------------- .note.nv.cuinfo           --------------------------
	.section	.note.nv.cuinfo,"",@"SHT_NOTE"
	.sectionflags	@"SHF_NOTE_NV_CUINFO"
        /*0018*/ 	.short	0x0002
        /*001a*/ 	.short	0x0064
        /*001c*/ 	.short	0x0082
	.zero		2


//--------------------- .nv.info                  --------------------------
	.section	.nv.info,"",@"SHT_CUDA_INFO"
	.align	4


	//----- nvinfo : EIATTR_REGCOUNT
	.align		4
        /*0000*/ 	.byte	0x04, 0x2f
        /*0002*/ 	.short	(.L_1 - .L_0)
	.align		4
.L_0:
        /*0004*/ 	.word	index@(add1_kernel)
        /*0008*/ 	.word	0x00000008


	//----- nvinfo : EIATTR_FRAME_SIZE
	.align		4
.L_1:
        /*000c*/ 	.byte	0x04, 0x11
        /*000e*/ 	.short	(.L_3 - .L_2)
	.align		4
.L_2:
        /*0010*/ 	.word	index@(add1_kernel)
        /*0014*/ 	.word	0x00000000


	//----- nvinfo : EIATTR_MIN_STACK_SIZE
	.align		4
.L_3:
        /*0018*/ 	.byte	0x04, 0x12
        /*001a*/ 	.short	(.L_5 - .L_4)
	.align		4
.L_4:
        /*001c*/ 	.word	index@(add1_kernel)
        /*0020*/ 	.word	0x00000000
.L_5:


//--------------------- .nv.compat                --------------------------
	.section	.nv.compat,"",@"SHT_CUDA_COMPAT_INFO"
	.align	4
        /*0000*/ 	.byte	0x02, 0x09, 0x00, 0x00, 0x02, 0x02, 0x01, 0x00, 0x02, 0x05, 0x05, 0x00, 0x03, 0x07, 0x01, 0x01
        /*0010*/ 	.byte	0x02, 0x03, 0x00, 0x00, 0x02, 0x06, 0x01, 0x00, 0x04, 0x0b, 0x08, 0x00, 0x09, 0x00, 0x00, 0x00
        /*0020*/ 	.byte	0x00, 0x00, 0x00, 0x00


//--------------------- .nv.info.add1_kernel      --------------------------
	.section	.nv.info.add1_kernel,"",@"SHT_CUDA_INFO"
	.sectionflags	@""
	.align	4


	//----- nvinfo : EIATTR_CUDA_API_VERSION
	.align		4
        /*0000*/ 	.byte	0x04, 0x37
        /*0002*/ 	.short	(.L_7 - .L_6)
.L_6:
        /*0004*/ 	.word	0x00000082


	//----- nvinfo : EIATTR_KPARAM_INFO
	.align		4
.L_7:
        /*0008*/ 	.byte	0x04, 0x17
        /*000a*/ 	.short	(.L_9 - .L_8)
.L_8:
        /*000c*/ 	.word	0x00000000
        /*0010*/ 	.short	0x0001
        /*0012*/ 	.short	0x0008
        /*0014*/ 	.byte	0x00, 0xf0, 0x21, 0x00


	//----- nvinfo : EIATTR_KPARAM_INFO
	.align		4
.L_9:
        /*0018*/ 	.byte	0x04, 0x17
        /*001a*/ 	.short	(.L_11 - .L_10)
.L_10:
        /*001c*/ 	.word	0x00000000
        /*0020*/ 	.short	0x0000
        /*0022*/ 	.short	0x0000
        /*0024*/ 	.byte	0x00, 0xf5, 0x21, 0x00


	//----- nvinfo : EIATTR_SPARSE_MMA_MASK
	.align		4
.L_11:
        /*0028*/ 	.byte	0x03, 0x50
        /*002a*/ 	.short	0x0000


	//----- nvinfo : EIATTR_MAXREG_COUNT
	.align		4
        /*002c*/ 	.byte	0x03, 0x1b
        /*002e*/ 	.short	0x00ff


	//----- nvinfo : EIATTR_MERCURY_ISA_VERSION
	.align		4
        /*0030*/ 	.byte	0x03, 0x5f
        /*0032*/ 	.short	0x0101


	//----- nvinfo : EIATTR_VRC_CTA_INIT_COUNT
	.align		4
        /*0034*/ 	.byte	0x02, 0x4a
	.zero		1
	.zero		1


	//----- nvinfo : EIATTR_EXIT_INSTR_OFFSETS
	.align		4
        /*0038*/ 	.byte	0x04, 0x1c
        /*003a*/ 	.short	(.L_13 - .L_12)


	//   ....[0]....
.L_12:
        /*003c*/ 	.word	0x00000080


	//   ....[1]....
        /*0040*/ 	.word	0x00000100


	//----- nvinfo : EIATTR_CBANK_PARAM_SIZE
	.align		4
.L_13:
        /*0044*/ 	.byte	0x03, 0x19
        /*0046*/ 	.short	0x0010


	//----- nvinfo : EIATTR_PARAM_CBANK
	.align		4
        /*0048*/ 	.byte	0x04, 0x0a
        /*004a*/ 	.short	(.L_15 - .L_14)
	.align		4
.L_14:
        /*004c*/ 	.word	index@(.nv.constant0.add1_kernel)
        /*0050*/ 	.short	0x0380
        /*0052*/ 	.short	0x0010


	//----- nvinfo : EIATTR_SW_WAR
	.align		4
.L_15:
        /*0054*/ 	.byte	0x04, 0x36
        /*0056*/ 	.short	(.L_17 - .L_16)
.L_16:
        /*0058*/ 	.word	0x00000008
.L_17:


//--------------------- .nv.callgraph             --------------------------
	.section	.nv.callgraph,"",@"SHT_CUDA_CALLGRAPH"
	.align	4
	.sectionentsize	8
	.align		4
        /*0000*/ 	.word	0x00000000
	.align		4
        /*0004*/ 	.word	0xffffffff
	.align		4
        /*0008*/ 	.word	0x00000000
	.align		4
        /*000c*/ 	.word	0xfffffffe
	.align		4
        /*0010*/ 	.word	0x00000000
	.align		4
        /*0014*/ 	.word	0xfffffffd
	.align		4
        /*0018*/ 	.word	0x00000000
	.align		4
        /*001c*/ 	.word	0xfffffffc


//--------------------- .text.add1_kernel         --------------------------
	.section	.text.add1_kernel,"ax",@progbits
	.align	128
        .global         add1_kernel
        .type           add1_kernel,@function
        .size           add1_kernel,(.L_x_1 - add1_kernel)
        .other          add1_kernel,@"STO_CUDA_ENTRY STV_DEFAULT"
add1_kernel:
.text.add1_kernel:
[----:B------:R-:W-:Y:S01]  /*0000*/  LDC R1, c[0x0][0x37c] ;  /* 0x0000df00ff017b82 */ /* 0x000fe20000000800 */
[----:B------:R-:W0:Y:S07]  /*0010*/  S2R R3, SR_TID.X ;  /* 0x0000000000037919 */ /* 0x000e2e0000002100 */
[----:B------:R-:W0:Y:S01]  /*0020*/  S2UR UR4, SR_CTAID.X ;  /* 0x00000000000479c3 */ /* 0x000e220000002500 */
[----:B------:R-:W1:Y:S07]  /*0030*/  LDCU.64 UR6, c[0x0][0x388] ;  /* 0x00007100ff0677ac */ /* 0x000e6e0008000a00 */
[----:B------:R-:W0:Y:S02]  /*0040*/  LDC R0, c[0x0][0x360] ;  /* 0x0000d800ff007b82 */ /* 0x000e240000000800 */
[----:B0-----:R-:W-:-:S05]  /*0050*/  IMAD R0, R0, UR4, R3 ;  /* 0x0000000400007c24 */ /* 0x001fca000f8e0203 */
[----:B-1----:R-:W-:-:S04]  /*0060*/  ISETP.GE.U32.AND P0, PT, R0, UR6, PT ;  /* 0x0000000600007c0c */ /* 0x002fc8000bf06070 */
[----:B------:R-:W-:-:S13]  /*0070*/  ISETP.GE.U32.AND.EX P0, PT, RZ, UR7, PT, P0 ;  /* 0x00000007ff007c0c */ /* 0x000fda000bf06100 */
[----:B------:R-:W-:Y:S05]  /*0080*/  @P0 EXIT ;  /* 0x000000000000094d */ /* 0x000fea0003800000 */
[----:B------:R-:W0:Y:S01]  /*0090*/  LDCU.64 UR6, c[0x0][0x380] ;  /* 0x00007000ff0677ac */ /* 0x000e220008000a00 */
[----:B------:R-:W1:Y:S01]  /*00a0*/  LDCU.64 UR4, c[0x0][0x358] ;  /* 0x00006b00ff0477ac */ /* 0x000e620008000a00 */
[----:B0-----:R-:W-:-:S04]  /*00b0*/  LEA R2, P0, R0, UR6, 0x2 ;  /* 0x0000000600027c11 */ /* 0x001fc8000f8010ff */
[----:B------:R-:W-:-:S05]  /*00c0*/  LEA.HI.X R3, R0, UR7, RZ, 0x2, P0 ;  /* 0x0000000700037c11 */ /* 0x000fca00080f14ff */
[----:B-1----:R-:W2:Y:S02]  /*00d0*/  LDG.E R0, desc[UR4][R2.64] ;  /* 0x0000000402007981 */ /* 0x002ea4000c1e1900 */
[----:B--2---:R-:W-:-:S05]  /*00e0*/  VIADD R5, R0, 0x1 ;  /* 0x0000000100057836 */ /* 0x004fca0000000000 */
[----:B------:R-:W-:Y:S01]  /*00f0*/  STG.E desc[UR4][R2.64], R5 ;  /* 0x0000000502007986 */ /* 0x000fe2000c101904 */
[----:B------:R-:W-:Y:S05]  /*0100*/  EXIT ;  /* 0x000000000000794d */ /* 0x000fea0003800000 */
.L_x_0:
[----:B------:R-:W-:-:S00]  /*0110*/  BRA `(.L_x_0) ;  /* 0xfffffffc00fc7947 */ /* 0x000fc0000383ffff */
[----:B------:R-:W-:-:S00]  /*0120*/  NOP ;  /* 0x0000000000007918 */ /* 0x000fc00000000000 */
        /* <DEDUP_REMOVED lines=13> */
.L_x_1:


//--------------------- .nv.shared.reserved.0     --------------------------
	.section	.nv.shared.reserved.0,"aw",@nobits
	.weak		__nv_reservedSMEM_offset_0_alias
	.size		__nv_reservedSMEM_offset_0_alias, 0, 64
	.other		__nv_reservedSMEM_offset_0_alias,@"STO_CUDA_RESERVED_SHARED STV_DEFAULT"
__nv_reservedSMEM_offset_0_alias:
	.zero		0
	.zero		64


//--------------------- .nv.constant0.add1_kernel --------------------------
	.section	.nv.constant0.add1_kernel,"a",@progbits
	.sectionflags	@""
	.align	4
.nv.constant0.add1_kernel:
	.zero		912


//--------------------- SYMBOLS --------------------------

	.type		.nv.reservedSmem.offset0,@object
	.size		.nv.reservedSmem.offset0,0x4
